//
// Generated by NVIDIA NVVM Compiler
//
// Compiler Build ID: CL-36424714
// Cuda compilation tools, release 13.0, V13.0.88
// Based on NVVM 20.0.0
//

.version 9.0
.target sm_100
.address_size 64

	// .globl	_Z5hellov
.extern .func  (.param .b32 func_retval0) vprintf
(
	.param .b64 vprintf_param_0,
	.param .b64 vprintf_param_1
)
;
.global .align 1 .b8 $str[40] = {72, 101, 108, 108, 111, 44, 32, 67, 85, 68, 65, 33, 32, 84, 104, 114, 101, 97, 100, 32, 91, 37, 100, 93, 32, 105, 110, 32, 98, 108, 111, 99, 107, 32, 91, 37, 100, 93, 10};

.visible .entry _Z5hellov()
{
	.local .align 8 .b8 	__local_depot0[8];
	.reg .b64 	%SP;
	.reg .b64 	%SPL;
	.reg .b32 	%r<5>;
	.reg .b64 	%rd<5>;

	mov.u64 	%SPL, __local_depot0;
	cvta.local.u64 	%SP, %SPL;
	add.u64 	%rd1, %SP, 0;
	add.u64 	%rd2, %SPL, 0;
	mov.u32 	%r1, %tid.x;
	mov.u32 	%r2, %ctaid.x;
	st.local.v2.u32 	[%rd2], {%r1, %r2};
	mov.u64 	%rd3, $str;
	cvta.global.u64 	%rd4, %rd3;
	{ // callseq 0, 0
	.param .b64 param0;
	st.param.b64 	[param0], %rd4;
	.param .b64 param1;
	st.param.b64 	[param1], %rd1;
	.param .b32 retval0;
	call.uni (retval0), 
	vprintf, 
	(
	param0, 
	param1
	);
	ld.param.b32 	%r3, [retval0];
	} // callseq 0
	ret;

}


// ===== COMPILED SASS (sm_100) =====

	.target	sm_100

	.elftype	@"ET_EXEC"


//--------------------- .note.nv.tkinfo           --------------------------
	.section	.note.nv.tkinfo,"",@"SHT_NOTE"
	.sectionflags	@"SHF_NOTE_NV_TKINFO"
	.tkinfo
        /*0018*/ 	.word	0x00000002
        /*0030*/ 	.string	""
        /*0030*/ 	.string	"ptxas"
        /*0030*/ 	.string	"Cuda compilation tools, release 13.0, V13.0.88"
        /*0030*/ 	.string	"Build cuda_13.0.r13.0/compiler.36424714_0"
        /*0030*/ 	.string	"-arch sm_100 -m 64 "



//--------------------- .note.nv.cuinfo           --------------------------
	.section	.note.nv.cuinfo,"",@"SHT_NOTE"
	.sectionflags	@"SHF_NOTE_NV_CUINFO"
        /*0018*/ 	.short	0x0002
        /*001a*/ 	.short	0x0064
        /*001c*/ 	.short	0x0082
	.zero		2


//--------------------- .nv.info                  --------------------------
	.section	.nv.info,"",@"SHT_CUDA_INFO"
	.align	4


	//----- nvinfo : EIATTR_REGCOUNT
	.align		4
        /*0000*/ 	.byte	0x04, 0x2f
        /*0002*/ 	.short	(.L_2 - .L_1)
	.align		4
.L_1:
        /*0004*/ 	.word	index@(_Z5hellov)
        /*0008*/ 	.word	0x00000018


	//----- nvinfo : EIATTR_FRAME_SIZE
	.align		4
.L_2:
        /*000c*/ 	.byte	0x04, 0x11
        /*000e*/ 	.short	(.L_4 - .L_3)
	.align		4
.L_3:
        /*0010*/ 	.word	index@(_Z5hellov)
        /*0014*/ 	.word	0x00000008


	//----- nvinfo : EIATTR_MIN_STACK_SIZE
	.align		4
.L_4:
        /*0018*/ 	.byte	0x04, 0x12
        /*001a*/ 	.short	(.L_6 - .L_5)
	.align		4
.L_5:
        /*001c*/ 	.word	index@(_Z5hellov)
        /*0020*/ 	.word	0x00000008
.L_6:


//--------------------- .nv.compat                --------------------------
	.section	.nv.compat,"",@"SHT_CUDA_COMPAT_INFO"
	.align	4
        /*0000*/ 	.byte	0x02, 0x09, 0x00, 0x00, 0x02, 0x02, 0x01, 0x00, 0x02, 0x05, 0x05, 0x00, 0x03, 0x07, 0x01, 0x01
        /*0010*/ 	.byte	0x02, 0x03, 0x00, 0x00, 0x02, 0x06, 0x01, 0x00, 0x04, 0x0b, 0x08, 0x00, 0x09, 0x00, 0x00, 0x00
        /*0020*/ 	.byte	0x00, 0x00, 0x00, 0x00


//--------------------- .nv.info._Z5hellov        --------------------------
	.section	.nv.info._Z5hellov,"",@"SHT_CUDA_INFO"
	.sectionflags	@""
	.align	4


	//----- nvinfo : EIATTR_CUDA_API_VERSION
	.align		4
        /*0000*/ 	.byte	0x04, 0x37
        /*0002*/ 	.short	(.L_8 - .L_7)
.L_7:
        /*0004*/ 	.word	0x00000082


	//----- nvinfo : EIATTR_SPARSE_MMA_MASK
	.align		4
.L_8:
        /*0008*/ 	.byte	0x03, 0x50
        /*000a*/ 	.short	0x0000


	//----- nvinfo : EIATTR_MAXREG_COUNT
	.align		4
        /*000c*/ 	.byte	0x03, 0x1b
        /*000e*/ 	.short	0x00ff


	//----- nvinfo : EIATTR_EXTERNS
	.align		4
        /*0010*/ 	.byte	0x04, 0x0f
        /*0012*/ 	.short	(.L_10 - .L_9)


	//   ....[0]....
	.align		4
.L_9:
        /*0014*/ 	.word	index@(vprintf)


	//----- nvinfo : EIATTR_MERCURY_ISA_VERSION
	.align		4
.L_10:
        /*0018*/ 	.byte	0x03, 0x5f
        /*001a*/ 	.short	0x0101


	//----- nvinfo : EIATTR_VRC_CTA_INIT_COUNT
	.align		4
        /*001c*/ 	.byte	0x02, 0x4a
	.zero		1
	.zero		1


	//----- nvinfo : EIATTR_SYSCALL_OFFSETS
	.align		4
        /*0020*/ 	.byte	0x04, 0x46
        /*0022*/ 	.short	(.L_12 - .L_11)


	//   ....[0]....
.L_11:
        /*0024*/ 	.word	0x000000f0


	//----- nvinfo : EIATTR_EXIT_INSTR_OFFSETS
	.align		4
.L_12:
        /*0028*/ 	.byte	0x04, 0x1c
        /*002a*/ 	.short	(.L_14 - .L_13)


	//   ....[0]....
.L_13:
        /*002c*/ 	.word	0x00000100


	//----- nvinfo : EIATTR_SW_WAR
	.align		4
.L_14:
        /*0030*/ 	.byte	0x04, 0x36
        /*0032*/ 	.short	(.L_16 - .L_15)
.L_15:
        /*0034*/ 	.word	0x00000008
.L_16:


//--------------------- .nv.callgraph             --------------------------
	.section	.nv.callgraph,"",@"SHT_CUDA_CALLGRAPH"
	.align	4
	.sectionentsize	8
	.align		4
        /*0000*/ 	.word	0x00000000
	.align		4
        /*0004*/ 	.word	0xffffffff
	.align		4
        /*0008*/ 	.word	index@(_Z5hellov)
	.align		4
        /*000c*/ 	.word	index@(vprintf)
	.align		4
        /*0010*/ 	.word	0x00000000
	.align		4
        /*0014*/ 	.word	0xfffffffe
	.align		4
        /*0018*/ 	.word	0x00000000
	.align		4
        /*001c*/ 	.word	0xfffffffd
	.align		4
        /*0020*/ 	.word	0x00000000
	.align		4
        /*0024*/ 	.word	0xfffffffc


//--------------------- .nv.constant4             --------------------------
	.section	.nv.constant4,"a",@progbits
	.align	8
	.align		8
.nv.constant4:
        /*0000*/ 	.dword	vprintf
	.align		8
        /*0008*/ 	.dword	$str


//--------------------- .text._Z5hellov           --------------------------
	.section	.text._Z5hellov,"ax",@progbits
	.align	128
        .global         _Z5hellov
        .type           _Z5hellov,@function
        .size           _Z5hellov,(.L_x_2 - _Z5hellov)
        .other          _Z5hellov,@"STO_CUDA_ENTRY STV_DEFAULT"
_Z5hellov:
.text._Z5hellov:
[----:B------:R-:W0:Y:S01]  /*0000*/  LDC R1, c[0x0][0x37c] ;  /* 0x0000df00ff017b82 */ /* 0x000e220000000800 */
[----:B------:R-:W1:Y:S01]  /*0010*/  S2R R8, SR_TID.X ;  /* 0x0000000000087919 */ /* 0x000e620000002100 */
[----:B0-----:R-:W-:Y:S01]  /*0020*/  VIADD R1, R1, 0xfffffff8 ;  /* 0xfffffff801017836 */ /* 0x001fe20000000000 */
[----:B------:R-:W-:Y:S01]  /*0030*/  MOV R0, 0x0 ;  /* 0x0000000000007802 */ /* 0x000fe20000000f00 */
[----:B------:R-:W0:Y:S01]  /*0040*/  LDCU UR4, c[0x0][0x2f8] ;  /* 0x00005f00ff0477ac */ /* 0x000e220008000800 */
[----:B------:R-:W1:Y:S03]  /*0050*/  S2R R9, SR_CTAID.X ;  /* 0x0000000000097919 */ /* 0x000e660000002500 */
[----:B------:R2:W3:Y:S01]  /*0060*/  LDC.64 R2, c[0x4][R0] ;  /* 0x0100000000027b82 */ /* 0x0004e20000000a00 */
[----:B------:R-:W4:Y:S01]  /*0070*/  LDCU.64 UR6, c[0x4][0x8] ;  /* 0x01000100ff0677ac */ /* 0x000f220008000a00 */
[----:B------:R-:W5:Y:S01]  /*0080*/  LDCU UR5, c[0x0][0x2fc] ;  /* 0x00005f80ff0577ac */ /* 0x000f620008000800 */
[----:B0-----:R-:W-:Y:S01]  /*0090*/  IADD3 R6, P0, PT, R1, UR4, RZ ;  /* 0x0000000401067c10 */ /* 0x001fe2000ff1e0ff */
[----:B----4-:R-:W-:Y:S01]  /*00a0*/  IMAD.U32 R4, RZ, RZ, UR6 ;  /* 0x00000006ff047e24 */ /* 0x010fe2000f8e00ff */
[----:B------:R-:W-:-:S03]  /*00b0*/  MOV R5, UR7 ;  /* 0x0000000700057c02 */ /* 0x000fc60008000f00 */
[----:B-----5:R-:W-:Y:S01]  /*00c0*/  IMAD.X R7, RZ, RZ, UR5, P0 ;  /* 0x00000005ff077e24 */ /* 0x020fe200080e06ff */
[----:B-1----:R2:W-:Y:S07]  /*00d0*/  STL.64 [R1], R8 ;  /* 0x0000000801007387 */ /* 0x0025ee0000100a00 */
[----:B------:R-:W-:-:S07]  /*00e0*/  LEPC R20, `(.L_x_0) ;  /* 0x000000001014794e */ /* 0x000fce0000000000 */
[----:B--23--:R-:W-:Y:S05]  /*00f0*/  CALL.ABS.NOINC R2 ;  /* 0x0000000002007343 */ /* 0x00cfea0003c00000 */
.L_x_0:
[----:B------:R-:W-:Y:S05]  /*0100*/  EXIT ;  /* 0x000000000000794d */ /* 0x000fea0003800000 */
.L_x_1:
[----:B------:R-:W-:-:S00]  /*0110*/  BRA `(.L_x_1) ;  /* 0xfffffffc00fc7947 */ /* 0x000fc0000383ffff */
[----:B------:R-:W-:-:S00]  /*0120*/  NOP ;  /* 0x0000000000007918 */ /* 0x000fc00000000000 */
        /* <DEDUP_REMOVED lines=13> */
.L_x_2:


//--------------------- .nv.global.init           --------------------------
	.section	.nv.global.init,"aw",@progbits
.nv.global.init:
	.type		$str,@object
	.size		$str,(.L_0 - $str)
$str:
        /*0000*/ 	.byte	0x48, 0x65, 0x6c, 0x6c, 0x6f, 0x2c, 0x20, 0x43, 0x55, 0x44, 0x41, 0x21, 0x20, 0x54, 0x68, 0x72
        /*0010*/ 	.byte	0x65, 0x61, 0x64, 0x20, 0x5b, 0x25, 0x64, 0x5d, 0x20, 0x69, 0x6e, 0x20, 0x62, 0x6c, 0x6f, 0x63
        /*0020*/ 	.byte	0x6b, 0x20, 0x5b, 0x25, 0x64, 0x5d, 0x0a, 0x00
.L_0:


//--------------------- .nv.shared.reserved.0     --------------------------
	.section	.nv.shared.reserved.0,"aw",@nobits
	.weak		__nv_reservedSMEM_offset_0_alias
	.size		__nv_reservedSMEM_offset_0_alias, 0, 64
	.other		__nv_reservedSMEM_offset_0_alias,@"STO_CUDA_RESERVED_SHARED STV_DEFAULT"
__nv_reservedSMEM_offset_0_alias:
	.zero		0
	.zero		64


//--------------------- .nv.constant0._Z5hellov   --------------------------
	.section	.nv.constant0._Z5hellov,"a",@progbits
	.sectionflags	@""
	.align	4
.nv.constant0._Z5hellov:
	.zero		896


//--------------------- SYMBOLS --------------------------

	.type		.nv.reservedSmem.offset0,@object
	.size		.nv.reservedSmem.offset0,0x4
	.type		vprintf,@function
